	.headerflags	@"EF_CUDA_TEXMODE_UNIFIED EF_CUDA_64BIT_ADDRESS EF_CUDA_ACCELERATORS EF_CUDA_SM90 EF_CUDA_VIRTUAL_SM(EF_CUDA_SM90)"
	.elftype	@"ET_EXEC"


//--------------------- .nv.info                  --------------------------
	.section	.nv.info,"",@"SHT_CUDA_INFO"
	.align	4


	//----- nvinfo : EIATTR_REGCOUNT
	.align		4
        /*0000*/ 	.byte	0x04, 0x2f
        /*0002*/ 	.short	(.L_1 - .L_0)
	.align		4
.L_0:
        /*0004*/ 	.word	index@(triton_poi_fused_add_clone_1)
        /*0008*/ 	.word	0x00000014


	//----- nvinfo : EIATTR_MIN_STACK_SIZE
	.align		4
.L_1:
        /*000c*/ 	.byte	0x04, 0x12
        /*000e*/ 	.short	(.L_3 - .L_2)
	.align		4
.L_2:
        /*0010*/ 	.word	index@(triton_poi_fused_add_clone_1)
        /*0014*/ 	.word	0x00000000


	//----- nvinfo : EIATTR_FRAME_SIZE
	.align		4
.L_3:
        /*0018*/ 	.byte	0x04, 0x11
        /*001a*/ 	.short	(.L_5 - .L_4)
	.align		4
.L_4:
        /*001c*/ 	.word	index@(triton_poi_fused_add_clone_1)
        /*0020*/ 	.word	0x00000000


	//----- nvinfo : EIATTR_MIN_STACK_SIZE
	.align		4
.L_5:
        /*0024*/ 	.byte	0x04, 0x12
        /*0026*/ 	.short	(.L_7 - .L_6)
	.align		4
.L_6:
        /*0028*/ 	.word	index@(triton_poi_fused_add_clone_1)
        /*002c*/ 	.word	0x00000000
.L_7:


//--------------------- .nv.info.triton_poi_fused_add_clone_1 --------------------------
	.section	.nv.info.triton_poi_fused_add_clone_1,"",@"SHT_CUDA_INFO"
	.sectionflags	@""
	.align	4


	//----- nvinfo : EIATTR_CUDA_API_VERSION
	.align		4
        /*0000*/ 	.byte	0x04, 0x37
        /*0002*/ 	.short	(.L_9 - .L_8)
.L_8:
        /*0004*/ 	.word	0x0000007c


	//----- nvinfo : EIATTR_KPARAM_INFO
	.align		4
.L_9:
        /*0008*/ 	.byte	0x04, 0x17
        /*000a*/ 	.short	(.L_11 - .L_10)
.L_10:
        /*000c*/ 	.word	0x00000000
        /*0010*/ 	.short	0x0005
        /*0012*/ 	.short	0x0024
        /*0014*/ 	.byte	0x00, 0xf0, 0x11, 0x00


	//----- nvinfo : EIATTR_KPARAM_INFO
	.align		4
.L_11:
        /*0018*/ 	.byte	0x04, 0x17
        /*001a*/ 	.short	(.L_13 - .L_12)
.L_12:
        /*001c*/ 	.word	0x00000000
        /*0020*/ 	.short	0x0004
        /*0022*/ 	.short	0x0020
        /*0024*/ 	.byte	0x00, 0xf0, 0x11, 0x00


	//----- nvinfo : EIATTR_KPARAM_INFO
	.align		4
.L_13:
        /*0028*/ 	.byte	0x04, 0x17
        /*002a*/ 	.short	(.L_15 - .L_14)
.L_14:
        /*002c*/ 	.word	0x00000000
        /*0030*/ 	.short	0x0003
        /*0032*/ 	.short	0x0018
        /*0034*/ 	.byte	0x00, 0xf4, 0x21, 0x00


	//----- nvinfo : EIATTR_KPARAM_INFO
	.align		4
.L_15:
        /*0038*/ 	.byte	0x04, 0x17
        /*003a*/ 	.short	(.L_17 - .L_16)
.L_16:
        /*003c*/ 	.word	0x00000000
        /*0040*/ 	.short	0x0002
        /*0042*/ 	.short	0x0010
        /*0044*/ 	.byte	0x00, 0xf4, 0x21, 0x00


	//----- nvinfo : EIATTR_KPARAM_INFO
	.align		4
.L_17:
        /*0048*/ 	.byte	0x04, 0x17
        /*004a*/ 	.short	(.L_19 - .L_18)
.L_18:
        /*004c*/ 	.word	0x00000000
        /*0050*/ 	.short	0x0001
        /*0052*/ 	.short	0x0008
        /*0054*/ 	.byte	0x00, 0xf4, 0x21, 0x00


	//----- nvinfo : EIATTR_KPARAM_INFO
	.align		4
.L_19:
        /*0058*/ 	.byte	0x04, 0x17
        /*005a*/ 	.short	(.L_21 - .L_20)
.L_20:
        /*005c*/ 	.word	0x00000000
        /*0060*/ 	.short	0x0000
        /*0062*/ 	.short	0x0000
        /*0064*/ 	.byte	0x00, 0xf4, 0x21, 0x00


	//----- nvinfo : EIATTR_SPARSE_MMA_MASK
	.align		4
.L_21:
        /*0068*/ 	.byte	0x03, 0x50
        /*006a*/ 	.short	0x0000


	//----- nvinfo : EIATTR_MAXREG_COUNT
	.align		4
        /*006c*/ 	.byte	0x03, 0x1b
        /*006e*/ 	.short	0x00ff


	//----- nvinfo : EIATTR_EXIT_INSTR_OFFSETS
	.align		4
        /*0070*/ 	.byte	0x04, 0x1c
        /*0072*/ 	.short	(.L_23 - .L_22)


	//   ....[0]....
.L_22:
        /*0074*/ 	.word	0x000003e0


	//   ....[1]....
        /*0078*/ 	.word	0x00000400


	//----- nvinfo : EIATTR_REQNTID
	.align		4
.L_23:
        /*007c*/ 	.byte	0x04, 0x10
        /*007e*/ 	.short	(.L_25 - .L_24)
.L_24:
        /*0080*/ 	.word	0x00000020
        /*0084*/ 	.word	0x00000001
        /*0088*/ 	.word	0x00000001


	//----- nvinfo : EIATTR_CBANK_PARAM_SIZE
	.align		4
.L_25:
        /*008c*/ 	.byte	0x03, 0x19
        /*008e*/ 	.short	0x0028


	//----- nvinfo : EIATTR_PARAM_CBANK
	.align		4
        /*0090*/ 	.byte	0x04, 0x0a
        /*0092*/ 	.short	(.L_27 - .L_26)
	.align		4
.L_26:
        /*0094*/ 	.word	index@(.nv.constant0.triton_poi_fused_add_clone_1)
        /*0098*/ 	.short	0x0210
        /*009a*/ 	.short	0x0028


	//----- nvinfo : EIATTR_SW_WAR
	.align		4
.L_27:
        /*009c*/ 	.byte	0x04, 0x36
        /*009e*/ 	.short	(.L_29 - .L_28)
.L_28:
        /*00a0*/ 	.word	0x00000008
.L_29:


//--------------------- .nv.callgraph             --------------------------
	.section	.nv.callgraph,"",@"SHT_CUDA_CALLGRAPH"
	.align	4
	.sectionentsize	8
	.align		4
        /*0000*/ 	.word	0x00000000
	.align		4
        /*0004*/ 	.word	0xffffffff
	.align		4
        /*0008*/ 	.word	0x00000000
	.align		4
        /*000c*/ 	.word	0xfffffffe
	.align		4
        /*0010*/ 	.word	0x00000000
	.align		4
        /*0014*/ 	.word	0xfffffffd
	.align		4
        /*0018*/ 	.word	0x00000000
	.align		4
        /*001c*/ 	.word	0xfffffffc


//--------------------- .text.triton_poi_fused_add_clone_1 --------------------------
	.section	.text.triton_poi_fused_add_clone_1,"ax",@progbits
	.sectionflags	@"SHF_BARRIERS=1"
	.align	128
        .global         triton_poi_fused_add_clone_1
        .type           triton_poi_fused_add_clone_1,@function
        .size           triton_poi_fused_add_clone_1,(.L_x_1 - triton_poi_fused_add_clone_1)
        .other          triton_poi_fused_add_clone_1,@"STO_CUDA_ENTRY STV_DEFAULT"
triton_poi_fused_add_clone_1:
.text.triton_poi_fused_add_clone_1:
[----:B------:R-:W0:Y:S02]  /*0000*/  LDC R1, c[0x0][0x28] ;  /* 0x00000a00ff017b82 */ /* 0x000e240000000800 */
[----:B------:R-:W1:Y:S01]  /*0010*/  S2R R17, SR_TID.X ;  /* 0x0000000000117919 */ /* 0x000e620000002100 */
[----:B------:R-:W2:Y:S01]  /*0020*/  LDC.64 R2, c[0x0][0x210] ;  /* 0x00008400ff027b82 */ /* 0x000ea20000000a00 */
[----:B------:R-:W-:Y:S01]  /*0030*/  IMAD.MOV.U32 R12, RZ, RZ, RZ ;  /* 0x000000ffff0c7224 */ /* 0x000fe200078e00ff */
[----:B------:R-:W-:Y:S01]  /*0040*/  ULDC.64 UR6, c[0x0][0x208] ;  /* 0x0000820000067ab9 */ /* 0x000fe20000000a00 */
[----:B------:R-:W3:Y:S01]  /*0050*/  S2R R6, SR_CTAID.X ;  /* 0x0000000000067919 */ /* 0x000ee20000002500 */
[----:B------:R-:W-:Y:S01]  /*0060*/  IMAD.MOV.U32 R15, RZ, RZ, RZ ;  /* 0x000000ffff0f7224 */ /* 0x000fe200078e00ff */
[----:B------:R-:W4:Y:S03]  /*0070*/  S2R R0, SR_CTAID.Y ;  /* 0x0000000000007919 */ /* 0x000f260000002600 */
[----:B------:R-:W5:Y:S01]  /*0080*/  LDC.64 R4, c[0x0][0x218] ;  /* 0x00008600ff047b82 */ /* 0x000f620000000a00 */
[----:B-1----:R-:W-:Y:S01]  /*0090*/  SHF.R.U32.HI R11, RZ, 0x2, R17 ;  /* 0x00000002ff0b7819 */ /* 0x002fe20000011611 */
[----:B---3--:R-:W-:Y:S01]  /*00a0*/  IMAD.SHL.U32 R8, R6, 0x8, RZ ;  /* 0x0000000806087824 */ /* 0x008fe200078e00ff */
[----:B------:R-:W-:-:S02]  /*00b0*/  SHF.R.S32.HI R9, RZ, 0x1c, R6 ;  /* 0x0000001cff097819 */ /* 0x000fc40000011406 */
[----:B------:R-:W-:Y:S01]  /*00c0*/  SGXT.U32 R11, R11, 0x3 ;  /* 0x000000030b0b781a */ /* 0x000fe20000000000 */
[----:B----4-:R-:W-:Y:S01]  /*00d0*/  IMAD.SHL.U32 R0, R0, 0x4, RZ ;  /* 0x0000000400007824 */ /* 0x010fe200078e00ff */
[----:B------:R-:W-:Y:S02]  /*00e0*/  SGXT R9, R9, 0x1 ;  /* 0x000000010909781a */ /* 0x000fe40000000200 */
[----:B------:R-:W-:Y:S02]  /*00f0*/  LOP3.LUT R7, R8, R11, RZ, 0xfc, !PT ;  /* 0x0000000b08077212 */ /* 0x000fe400078efcff */
[----:B------:R-:W-:Y:S02]  /*0100*/  LOP3.LUT R6, R0, 0x3, R17, 0xf8, !PT ;  /* 0x0000000300067812 */ /* 0x000fe400078ef811 */
[----:B------:R-:W-:Y:S02]  /*0110*/  LEA.HI R10, R9, R7, RZ, 0x2 ;  /* 0x00000007090a7211 */ /* 0x000fe400078f10ff */
[C---:B------:R-:W-:Y:S01]  /*0120*/  ISETP.GE.AND P1, PT, R7.reuse, 0x10, PT ;  /* 0x000000100700780c */ /* 0x040fe20003f26270 */
[----:B------:R-:W-:Y:S01]  /*0130*/  IMAD R13, R7, 0x4, R6 ;  /* 0x00000004070d7824 */ /* 0x000fe200078e0206 */
[----:B------:R-:W-:-:S02]  /*0140*/  LOP3.LUT R10, R10, 0xfffffffc, RZ, 0xc0, !PT ;  /* 0xfffffffc0a0a7812 */ /* 0x000fc400078ec0ff */
[----:B------:R-:W-:Y:S01]  /*0150*/  ISETP.LT.AND P0, PT, R6, 0x4, !P1 ;  /* 0x000000040600780c */ /* 0x000fe20004f01270 */
[----:B--2---:R-:W-:-:S04]  /*0160*/  IMAD.WIDE R2, R13, 0x4, R2 ;  /* 0x000000040d027825 */ /* 0x004fc800078e0202 */
[----:B------:R-:W-:-:S04]  /*0170*/  IMAD.IADD R7, R7, 0x1, -R10 ;  /* 0x0000000107077824 */ /* 0x000fc800078e0a0a */
[----:B-----5:R-:W-:Y:S02]  /*0180*/  IMAD.WIDE R4, R7, 0x4, R4 ;  /* 0x0000000407047825 */ /* 0x020fe400078e0204 */
[----:B------:R-:W1:Y:S02]  /*0190*/  LDC.64 R6, c[0x0][0x220] ;  /* 0x00008800ff067b82 */ /* 0x000e640000000a00 */
[----:B------:R2:W3:Y:S04]  /*01a0*/  @P0 LDG.E.EL R12, desc[UR6][R2.64] ;  /* 0x00000006020c0981 */ /* 0x0004e8000c2e1900 */
[----:B------:R4:W3:Y:S01]  /*01b0*/  @!P1 LDG.E.EL R15, desc[UR6][R4.64] ;  /* 0x00000006040f9981 */ /* 0x0008e2000c2e1900 */
[----:B------:R-:W-:Y:S02]  /*01c0*/  LOP3.LUT R8, R8, 0x7, R17, 0xf8, !PT ;  /* 0x0000000708087812 */ /* 0x000fe400078ef811 */
[----:B------:R-:W-:-:S02]  /*01d0*/  SHF.R.U32.HI R13, RZ, 0x3, R17 ;  /* 0x00000003ff0d7819 */ /* 0x000fc40000011611 */
[----:B------:R-:W-:Y:S02]  /*01e0*/  LEA.HI R10, R9, R8, RZ, 0x2 ;  /* 0x00000008090a7211 */ /* 0x000fe400078f10ff */
[----:B------:R-:W-:Y:S02]  /*01f0*/  SGXT.U32 R9, R13, 0x2 ;  /* 0x000000020d09781a */ /* 0x000fe40000000000 */
[----:B------:R-:W-:Y:S02]  /*0200*/  LOP3.LUT R13, R10, 0xfffffffc, RZ, 0xc0, !PT ;  /* 0xfffffffc0a0d7812 */ /* 0x000fe400078ec0ff */
[----:B------:R-:W-:Y:S02]  /*0210*/  LOP3.LUT R9, R0, R9, RZ, 0xfc, !PT ;  /* 0x0000000900097212 */ /* 0x000fe400078efcff */
[C---:B------:R-:W-:Y:S01]  /*0220*/  ISETP.GE.AND P0, PT, R8.reuse, 0x10, PT ;  /* 0x000000100800780c */ /* 0x040fe20003f06270 */
[----:B------:R-:W-:-:S03]  /*0230*/  IMAD.IADD R0, R8, 0x1, -R13 ;  /* 0x0000000108007824 */ /* 0x000fc600078e0a0d */
[C---:B------:R-:W-:Y:S01]  /*0240*/  ISETP.LT.AND P0, PT, R9.reuse, 0x4, !P0 ;  /* 0x000000040900780c */ /* 0x040fe20004701270 */
[----:B--2---:R-:W-:Y:S02]  /*0250*/  IMAD R3, R9, 0x4, R0 ;  /* 0x0000000409037824 */ /* 0x004fe400078e0200 */
[----:B------:R-:W-:Y:S02]  /*0260*/  IMAD.MOV.U32 R0, RZ, RZ, RZ ;  /* 0x000000ffff007224 */ /* 0x000fe400078e00ff */
[----:B-1----:R-:W-:-:S08]  /*0270*/  IMAD.WIDE R2, R3, 0x4, R6 ;  /* 0x0000000403027825 */ /* 0x002fd000078e0206 */
[----:B------:R1:W2:Y:S01]  /*0280*/  @P0 LDG.E.EL R0, desc[UR6][R2.64] ;  /* 0x0000000602000981 */ /* 0x0002a2000c2e1900 */
[----:B------:R-:W5:Y:S01]  /*0290*/  S2UR UR5, SR_CgaCtaId ;  /* 0x00000000000579c3 */ /* 0x000f620000008800 */
[----:B----4-:R-:W-:Y:S01]  /*02a0*/  IMAD.SHL.U32 R4, R17, 0x8, RZ ;  /* 0x0000000811047824 */ /* 0x010fe200078e00ff */
[----:B------:R-:W-:Y:S01]  /*02b0*/  UMOV UR4, 0x400 ;  /* 0x0000040000047882 */ /* 0x000fe20000000000 */
[----:B------:R-:W-:Y:S01]  /*02c0*/  SHF.R.U32.HI R5, RZ, 0x1, R17 ;  /* 0x00000001ff057819 */ /* 0x000fe20000011611 */
[----:B------:R-:W-:Y:S02]  /*02d0*/  IMAD R9, R9, 0x10, R8 ;  /* 0x0000001009097824 */ /* 0x000fe400078e0208 */
[----:B------:R-:W-:Y:S02]  /*02e0*/  LOP3.LUT R4, R4, 0x18, RZ, 0xc0, !PT ;  /* 0x0000001804047812 */ /* 0x000fe400078ec0ff */
[----:B------:R-:W-:Y:S01]  /*02f0*/  LOP3.LUT R5, R5, 0xc, RZ, 0xc0, !PT ;  /* 0x0000000c05057812 */ /* 0x000fe200078ec0ff */
[----:B-1----:R-:W1:Y:S01]  /*0300*/  LDC.64 R2, c[0x0][0x228] ;  /* 0x00008a00ff027b82 */ /* 0x002e620000000a00 */
[----:B------:R-:W-:Y:S01]  /*0310*/  LOP3.LUT R11, R4, R11, RZ, 0xfc, !PT ;  /* 0x0000000b040b7212 */ /* 0x000fe200078efcff */
[----:B-----5:R-:W-:-:S06]  /*0320*/  UPRMT UR4, UR5, 0x654, UR4 ;  /* 0x0000065405047896 */ /* 0x020fcc0008000004 */
[----:B------:R-:W-:Y:S01]  /*0330*/  LEA.HI R6, R4, UR4, RZ, 0x1f ;  /* 0x0000000404067c11 */ /* 0x000fe2000f8ff8ff */
[----:B------:R-:W-:Y:S01]  /*0340*/  VIADD R5, R5, UR4 ;  /* 0x0000000405057c36 */ /* 0x000fe20008000000 */
[----:B------:R-:W-:Y:S01]  /*0350*/  LOP3.LUT R4, R17, 0x1f, RZ, 0xc0, !PT ;  /* 0x0000001f11047812 */ /* 0x000fe200078ec0ff */
[----:B-1----:R-:W-:-:S04]  /*0360*/  IMAD.WIDE R2, R9, 0x4, R2 ;  /* 0x0000000409027825 */ /* 0x002fc800078e0202 */
[----:B------:R-:W-:Y:S02]  /*0370*/  IMAD R11, R11, 0x4, R6 ;  /* 0x000000040b0b7824 */ /* 0x000fe400078e0206 */
[----:B------:R-:W-:Y:S02]  /*0380*/  IMAD R4, R4, 0x4, R5 ;  /* 0x0000000404047824 */ /* 0x000fe400078e0205 */
[----:B---3--:R-:W-:-:S05]  /*0390*/  FADD R12, R15, R12 ;  /* 0x0000000c0f0c7221 */ /* 0x008fca0000000000 */
[----:B------:R-:W-:Y:S01]  /*03a0*/  STS [R11], R12 ;  /* 0x0000000c0b007388 */ /* 0x000fe20000000800 */
[----:B------:R-:W-:Y:S06]  /*03b0*/  BAR.SYNC.DEFER_BLOCKING 0x0 ;  /* 0x0000000000007b1d */ /* 0x000fec0000010000 */
[----:B------:R-:W2:Y:S02]  /*03c0*/  LDS R5, [R4] ;  /* 0x0000000004057984 */ /* 0x000ea40000000800 */
[----:B--2---:R-:W-:Y:S01]  /*03d0*/  FADD R5, R5, R0 ;  /* 0x0000000005057221 */ /* 0x004fe20000000000 */
[----:B------:R-:W-:Y:S06]  /*03e0*/  @!P0 EXIT ;  /* 0x000000000000894d */ /* 0x000fec0003800000 */
[----:B------:R-:W-:Y:S01]  /*03f0*/  STG.E desc[UR6][R2.64], R5 ;  /* 0x0000000502007986 */ /* 0x000fe2000c101906 */
[----:B------:R-:W-:Y:S05]  /*0400*/  EXIT ;  /* 0x000000000000794d */ /* 0x000fea0003800000 */
.L_x_0:
[----:B------:R-:W-:-:S00]  /*0410*/  BRA `(.L_x_0) ;  /* 0xfffffffc00fc7947 */ /* 0x000fc0000383ffff */
[----:B------:R-:W-:-:S00]  /*0420*/  NOP ;  /* 0x0000000000007918 */ /* 0x000fc00000000000 */
        /* <DEDUP_REMOVED lines=13> */
.L_x_1:


//--------------------- .nv.shared.triton_poi_fused_add_clone_1 --------------------------
	.section	.nv.shared.triton_poi_fused_add_clone_1,"aw",@nobits
	.sectionflags	@""
	.align	16
	.zero		1024


//--------------------- .nv.constant0.triton_poi_fused_add_clone_1 --------------------------
	.section	.nv.constant0.triton_poi_fused_add_clone_1,"a",@progbits
	.sectionflags	@""
	.align	4
.nv.constant0.triton_poi_fused_add_clone_1:
	.zero		568
